	.headerflags	@"EF_CUDA_TEXMODE_UNIFIED EF_CUDA_64BIT_ADDRESS EF_CUDA_ACCELERATORS EF_CUDA_SM90 EF_CUDA_VIRTUAL_SM(EF_CUDA_SM90)"
	.elftype	@"ET_EXEC"


//--------------------- .nv.info                  --------------------------
	.section	.nv.info,"",@"SHT_CUDA_INFO"
	.align	4


	//----- nvinfo : EIATTR_REGCOUNT
	.align		4
        /*0000*/ 	.byte	0x04, 0x2f
        /*0002*/ 	.short	(.L_3 - .L_2)
	.align		4
.L_2:
        /*0004*/ 	.word	index@(triton_poi_fused__native_batch_norm_legit_no_training_14)
        /*0008*/ 	.word	0x00000012


	//----- nvinfo : EIATTR_MIN_STACK_SIZE
	.align		4
.L_3:
        /*000c*/ 	.byte	0x04, 0x12
        /*000e*/ 	.short	(.L_5 - .L_4)
	.align		4
.L_4:
        /*0010*/ 	.word	index@(triton_poi_fused__native_batch_norm_legit_no_training_14)
        /*0014*/ 	.word	0x00000000


	//----- nvinfo : EIATTR_FRAME_SIZE
	.align		4
.L_5:
        /*0018*/ 	.byte	0x04, 0x11
        /*001a*/ 	.short	(.L_7 - .L_6)
	.align		4
.L_6:
        /*001c*/ 	.word	index@(triton_poi_fused__native_batch_norm_legit_no_training_14)
        /*0020*/ 	.word	0x00000000


	//----- nvinfo : EIATTR_MIN_STACK_SIZE
	.align		4
.L_7:
        /*0024*/ 	.byte	0x04, 0x12
        /*0026*/ 	.short	(.L_9 - .L_8)
	.align		4
.L_8:
        /*0028*/ 	.word	index@(triton_poi_fused__native_batch_norm_legit_no_training_14)
        /*002c*/ 	.word	0x00000000
.L_9:


//--------------------- .nv.info.triton_poi_fused__native_batch_norm_legit_no_training_14 --------------------------
	.section	.nv.info.triton_poi_fused__native_batch_norm_legit_no_training_14,"",@"SHT_CUDA_INFO"
	.sectionflags	@""
	.align	4


	//----- nvinfo : EIATTR_CUDA_API_VERSION
	.align		4
        /*0000*/ 	.byte	0x04, 0x37
        /*0002*/ 	.short	(.L_11 - .L_10)
.L_10:
        /*0004*/ 	.word	0x0000007c


	//----- nvinfo : EIATTR_KPARAM_INFO
	.align		4
.L_11:
        /*0008*/ 	.byte	0x04, 0x17
        /*000a*/ 	.short	(.L_13 - .L_12)
.L_12:
        /*000c*/ 	.word	0x00000000
        /*0010*/ 	.short	0x0006
        /*0012*/ 	.short	0x0030
        /*0014*/ 	.byte	0x00, 0xf0, 0x11, 0x00


	//----- nvinfo : EIATTR_KPARAM_INFO
	.align		4
.L_13:
        /*0018*/ 	.byte	0x04, 0x17
        /*001a*/ 	.short	(.L_15 - .L_14)
.L_14:
        /*001c*/ 	.word	0x00000000
        /*0020*/ 	.short	0x0005
        /*0022*/ 	.short	0x0028
        /*0024*/ 	.byte	0x00, 0xf4, 0x21, 0x00


	//----- nvinfo : EIATTR_KPARAM_INFO
	.align		4
.L_15:
        /*0028*/ 	.byte	0x04, 0x17
        /*002a*/ 	.short	(.L_17 - .L_16)
.L_16:
        /*002c*/ 	.word	0x00000000
        /*0030*/ 	.short	0x0004
        /*0032*/ 	.short	0x0020
        /*0034*/ 	.byte	0x00, 0xf4, 0x21, 0x00


	//----- nvinfo : EIATTR_KPARAM_INFO
	.align		4
.L_17:
        /*0038*/ 	.byte	0x04, 0x17
        /*003a*/ 	.short	(.L_19 - .L_18)
.L_18:
        /*003c*/ 	.word	0x00000000
        /*0040*/ 	.short	0x0003
        /*0042*/ 	.short	0x0018
        /*0044*/ 	.byte	0x00, 0xf4, 0x21, 0x00


	//----- nvinfo : EIATTR_KPARAM_INFO
	.align		4
.L_19:
        /*0048*/ 	.byte	0x04, 0x17
        /*004a*/ 	.short	(.L_21 - .L_20)
.L_20:
        /*004c*/ 	.word	0x00000000
        /*0050*/ 	.short	0x0002
        /*0052*/ 	.short	0x0010
        /*0054*/ 	.byte	0x00, 0xf4, 0x21, 0x00


	//----- nvinfo : EIATTR_KPARAM_INFO
	.align		4
.L_21:
        /*0058*/ 	.byte	0x04, 0x17
        /*005a*/ 	.short	(.L_23 - .L_22)
.L_22:
        /*005c*/ 	.word	0x00000000
        /*0060*/ 	.short	0x0001
        /*0062*/ 	.short	0x0008
        /*0064*/ 	.byte	0x00, 0xf4, 0x21, 0x00


	//----- nvinfo : EIATTR_KPARAM_INFO
	.align		4
.L_23:
        /*0068*/ 	.byte	0x04, 0x17
        /*006a*/ 	.short	(.L_25 - .L_24)
.L_24:
        /*006c*/ 	.word	0x00000000
        /*0070*/ 	.short	0x0000
        /*0072*/ 	.short	0x0000
        /*0074*/ 	.byte	0x00, 0xf4, 0x21, 0x00


	//----- nvinfo : EIATTR_SPARSE_MMA_MASK
	.align		4
.L_25:
        /*0078*/ 	.byte	0x03, 0x50
        /*007a*/ 	.short	0x0000


	//----- nvinfo : EIATTR_MAXREG_COUNT
	.align		4
        /*007c*/ 	.byte	0x03, 0x1b
        /*007e*/ 	.short	0x00ff


	//----- nvinfo : EIATTR_EXIT_INSTR_OFFSETS
	.align		4
        /*0080*/ 	.byte	0x04, 0x1c
        /*0082*/ 	.short	(.L_27 - .L_26)


	//   ....[0]....
.L_26:
        /*0084*/ 	.word	0x00000390


	//----- nvinfo : EIATTR_REQNTID
	.align		4
.L_27:
        /*0088*/ 	.byte	0x04, 0x10
        /*008a*/ 	.short	(.L_29 - .L_28)
.L_28:
        /*008c*/ 	.word	0x00000080
        /*0090*/ 	.word	0x00000001
        /*0094*/ 	.word	0x00000001


	//----- nvinfo : EIATTR_CBANK_PARAM_SIZE
	.align		4
.L_29:
        /*0098*/ 	.byte	0x03, 0x19
        /*009a*/ 	.short	0x0034


	//----- nvinfo : EIATTR_PARAM_CBANK
	.align		4
        /*009c*/ 	.byte	0x04, 0x0a
        /*009e*/ 	.short	(.L_31 - .L_30)
	.align		4
.L_30:
        /*00a0*/ 	.word	index@(.nv.constant0.triton_poi_fused__native_batch_norm_legit_no_training_14)
        /*00a4*/ 	.short	0x0210
        /*00a6*/ 	.short	0x0034


	//----- nvinfo : EIATTR_SW_WAR
	.align		4
.L_31:
        /*00a8*/ 	.byte	0x04, 0x36
        /*00aa*/ 	.short	(.L_33 - .L_32)
.L_32:
        /*00ac*/ 	.word	0x00000008
.L_33:


//--------------------- .nv.callgraph             --------------------------
	.section	.nv.callgraph,"",@"SHT_CUDA_CALLGRAPH"
	.align	4
	.sectionentsize	8
	.align		4
        /*0000*/ 	.word	0x00000000
	.align		4
        /*0004*/ 	.word	0xffffffff
	.align		4
        /*0008*/ 	.word	0x00000000
	.align		4
        /*000c*/ 	.word	0xfffffffe
	.align		4
        /*0010*/ 	.word	0x00000000
	.align		4
        /*0014*/ 	.word	0xfffffffd
	.align		4
        /*0018*/ 	.word	0x00000000
	.align		4
        /*001c*/ 	.word	0xfffffffc


//--------------------- .nv.constant4             --------------------------
	.section	.nv.constant4,"a",@progbits
	.align	8
	.align		8
.nv.constant4:
        /*0000*/ 	.dword	_$_str
	.align		8
        /*0008*/ 	.dword	_$_str_$_2


//--------------------- .text.triton_poi_fused__native_batch_norm_legit_no_training_14 --------------------------
	.section	.text.triton_poi_fused__native_batch_norm_legit_no_training_14,"ax",@progbits
	.align	128
        .global         triton_poi_fused__native_batch_norm_legit_no_training_14
        .type           triton_poi_fused__native_batch_norm_legit_no_training_14,@function
        .size           triton_poi_fused__native_batch_norm_legit_no_training_14,(.L_x_1 - triton_poi_fused__native_batch_norm_legit_no_training_14)
        .other          triton_poi_fused__native_batch_norm_legit_no_training_14,@"STO_CUDA_ENTRY STV_DEFAULT"
triton_poi_fused__native_batch_norm_legit_no_training_14:
.text.triton_poi_fused__native_batch_norm_legit_no_training_14:
[----:B------:R-:W-:Y:S01]  /*0000*/  LDC R1, c[0x0][0x28] ;  /* 0x00000a00ff017b82 */ /* 0x000fe20000000800 */
[----:B------:R-:W1:Y:S07]  /*0010*/  S2R R0, SR_TID.X ;  /* 0x0000000000007919 */ /* 0x000e6e0000002100 */
[----:B------:R-:W2:Y:S01]  /*0020*/  LDC.64 R2, c[0x0][0x220] ;  /* 0x00008800ff027b82 */ /* 0x000ea20000000a00 */
[----:B------:R-:W-:Y:S01]  /*0030*/  ULDC.64 UR4, c[0x0][0x208] ;  /* 0x0000820000047ab9 */ /* 0x000fe20000000a00 */
[----:B------:R-:W3:Y:S06]  /*0040*/  S2R R7, SR_CTAID.X ;  /* 0x0000000000077919 */ /* 0x000eec0000002500 */
[----:B------:R-:W4:Y:S08]  /*0050*/  LDC.64 R8, c[0x0][0x228] ;  /* 0x00008a00ff087b82 */ /* 0x000f300000000a00 */
[----:B------:R-:W5:Y:S01]  /*0060*/  LDC.64 R10, c[0x0][0x230] ;  /* 0x00008c00ff0a7b82 */ /* 0x000f620000000a00 */
[----:B-1----:R-:W-:-:S02]  /*0070*/  SHF.L.U32 R0, R0, 0x1, RZ ;  /* 0x0000000100007819 */ /* 0x002fc400000006ff */
[----:B---3--:R-:W-:Y:S02]  /*0080*/  SHF.R.S32.HI R5, RZ, 0x17, R7 ;  /* 0x00000017ff057819 */ /* 0x008fe40000011407 */
[----:B------:R-:W-:Y:S02]  /*0090*/  LOP3.LUT R0, R0, 0xfe, RZ, 0xc0, !PT ;  /* 0x000000fe00007812 */ /* 0x000fe400078ec0ff */
[----:B------:R-:W-:Y:S02]  /*00a0*/  SGXT R5, R5, 0x1 ;  /* 0x000000010505781a */ /* 0x000fe40000000200 */
[----:B------:R-:W-:Y:S02]  /*00b0*/  LEA R0, R7, R0, 0x8 ;  /* 0x0000000007007211 */ /* 0x000fe400078e40ff */
[----:B------:R-:W1:Y:S02]  /*00c0*/  LDC.64 R6, c[0x0][0x218] ;  /* 0x00008600ff067b82 */ /* 0x000e640000000a00 */
[----:B------:R-:W-:-:S04]  /*00d0*/  LEA.HI R5, R5, R0, RZ, 0x6 ;  /* 0x0000000005057211 */ /* 0x000fc800078f30ff */
[----:B------:R-:W-:-:S04]  /*00e0*/  LOP3.LUT R5, R5, 0xffffffc0, RZ, 0xc0, !PT ;  /* 0xffffffc005057812 */ /* 0x000fc800078ec0ff */
[----:B------:R-:W-:Y:S02]  /*00f0*/  IADD3 R13, R0, -R5, RZ ;  /* 0x80000005000d7210 */ /* 0x000fe40007ffe0ff */
[----:B------:R-:W3:Y:S03]  /*0100*/  LDC.64 R4, c[0x0][0x210] ;  /* 0x00008400ff047b82 */ /* 0x000ee60000000a00 */
[----:B--2---:R-:W-:-:S06]  /*0110*/  IMAD.WIDE R2, R13, 0x4, R2 ;  /* 0x000000040d027825 */ /* 0x004fcc00078e0202 */
[----:B------:R-:W2:Y:S01]  /*0120*/  LDG.E.EL.64 R2, desc[UR4][R2.64] ;  /* 0x0000000402027981 */ /* 0x000ea2000c2e1b00 */
[----:B-1----:R-:W-:-:S06]  /*0130*/  IMAD.WIDE R6, R13, 0x4, R6 ;  /* 0x000000040d067825 */ /* 0x002fcc00078e0206 */
[----:B------:R-:W2:Y:S01]  /*0140*/  LDG.E.EL.64 R6, desc[UR4][R6.64] ;  /* 0x0000000406067981 */ /* 0x000ea2000c2e1b00 */
[----:B---3--:R-:W-:-:S06]  /*0150*/  IMAD.WIDE R4, R0, 0x4, R4 ;  /* 0x0000000400047825 */ /* 0x008fcc00078e0204 */
[----:B------:R-:W3:Y:S01]  /*0160*/  LDG.E.64 R4, desc[UR4][R4.64] ;  /* 0x0000000404047981 */ /* 0x000ee2000c1e1b00 */
[----:B----4-:R-:W-:-:S04]  /*0170*/  IMAD.WIDE R8, R13, 0x4, R8 ;  /* 0x000000040d087825 */ /* 0x010fc800078e0208 */
[----:B-----5:R-:W-:Y:S02]  /*0180*/  IMAD.WIDE R10, R13, 0x4, R10 ;  /* 0x000000040d0a7825 */ /* 0x020fe400078e020a */
[----:B------:R-:W4:Y:S04]  /*0190*/  LDG.E.EL.64 R8, desc[UR4][R8.64] ;  /* 0x0000000408087981 */ /* 0x000f28000c2e1b00 */
[----:B------:R-:W4:Y:S01]  /*01a0*/  LDG.E.EL.64 R10, desc[UR4][R10.64] ;  /* 0x000000040a0a7981 */ /* 0x000f22000c2e1b00 */
[----:B------:R-:W-:Y:S01]  /*01b0*/  HFMA2.MMA R15, -RZ, RZ, 1.625, 0 ;  /* 0x3e800000ff0f7435 */ /* 0x000fe200000001ff */
[----:B--2---:R-:W-:Y:S01]  /*01c0*/  FADD R2, R2, 9.9999997473787516356e-06 ;  /* 0x3727c5ac02027421 */ /* 0x004fe20000000000 */
[----:B------:R-:W-:-:S03]  /*01d0*/  FADD R12, R3, 9.9999997473787516356e-06 ;  /* 0x3727c5ac030c7421 */ /* 0x000fc60000000000 */
[----:B------:R1:W2:Y:S08]  /*01e0*/  MUFU.SQRT R13, R2 ;  /* 0x00000002000d7308 */ /* 0x0002b00000002000 */
[----:B------:R-:W5:Y:S01]  /*01f0*/  MUFU.SQRT R14, R12 ;  /* 0x0000000c000e7308 */ /* 0x000f620000002000 */
[----:B-1----:R-:W1:Y:S01]  /*0200*/  LDC.64 R2, c[0x0][0x238] ;  /* 0x00008e00ff027b82 */ /* 0x002e620000000a00 */
[----:B--2---:R-:W-:-:S02]  /*0210*/  FSETP.GT.AND P0, PT, R13, 8.50705917302346158658e+37, PT ;  /* 0x7e8000000d00780b */ /* 0x004fc40003f04000 */
[----:B------:R-:W-:Y:S02]  /*0220*/  FSETP.GEU.AND P2, PT, R13, 1.175494350822287508e-38, PT ;  /* 0x008000000d00780b */ /* 0x000fe40003f4e000 */
[C---:B-----5:R-:W-:Y:S02]  /*0230*/  FSETP.GT.AND P1, PT, R14.reuse, 8.50705917302346158658e+37, PT ;  /* 0x7e8000000e00780b */ /* 0x060fe40003f24000 */
[----:B------:R-:W-:-:S07]  /*0240*/  FSETP.GEU.AND P3, PT, R14, 1.175494350822287508e-38, PT ;  /* 0x008000000e00780b */ /* 0x000fce0003f6e000 */
[----:B------:R-:W-:-:S04]  /*0250*/  @P0 FMUL R13, R13, 0.25 ;  /* 0x3e8000000d0d0820 */ /* 0x000fc80000400000 */
[----:B------:R-:W-:Y:S01]  /*0260*/  @!P2 FMUL R13, R13, 16777216 ;  /* 0x4b8000000d0da820 */ /* 0x000fe20000400000 */
[----:B------:R-:W-:-:S04]  /*0270*/  @P1 FMUL R14, R14, 0.25 ;  /* 0x3e8000000e0e1820 */ /* 0x000fc80000400000 */
[----:B------:R-:W-:Y:S01]  /*0280*/  @!P3 FMUL R14, R14, 16777216 ;  /* 0x4b8000000e0eb820 */ /* 0x000fe20000400000 */
[----:B------:R-:W2:Y:S01]  /*0290*/  MUFU.RCP R13, R13 ;  /* 0x0000000d000d7308 */ /* 0x000ea20000001000 */
[----:B------:R-:W-:-:S07]  /*02a0*/  FSEL R12, R15, 1, P0 ;  /* 0x3f8000000f0c7808 */ /* 0x000fce0000000000 */
[----:B------:R-:W5:Y:S01]  /*02b0*/  MUFU.RCP R14, R14 ;  /* 0x0000000e000e7308 */ /* 0x000f620000001000 */
[----:B------:R-:W-:Y:S01]  /*02c0*/  FSEL R15, R15, 1, P1 ;  /* 0x3f8000000f0f7808 */ /* 0x000fe20000800000 */
[----:B------:R-:W-:Y:S01]  /*02d0*/  @!P2 FMUL R12, R12, 16777216 ;  /* 0x4b8000000c0ca820 */ /* 0x000fe20000400000 */
[----:B---3--:R-:W-:-:S03]  /*02e0*/  FADD R4, R4, -R6 ;  /* 0x8000000604047221 */ /* 0x008fc60000000000 */
[----:B------:R-:W-:Y:S01]  /*02f0*/  @!P3 FMUL R15, R15, 16777216 ;  /* 0x4b8000000f0fb820 */ /* 0x000fe20000400000 */
[----:B------:R-:W-:Y:S01]  /*0300*/  FADD R5, R5, -R7 ;  /* 0x8000000705057221 */ /* 0x000fe20000000000 */
[----:B--2---:R-:W-:Y:S02]  /*0310*/  FMUL R13, R13, R12 ;  /* 0x0000000c0d0d7220 */ /* 0x004fe40000400000 */
[----:B-----5:R-:W-:Y:S02]  /*0320*/  FMUL R6, R14, R15 ;  /* 0x0000000f0e067220 */ /* 0x020fe40000400000 */
[----:B------:R-:W-:Y:S02]  /*0330*/  FMUL R13, R4, R13 ;  /* 0x0000000d040d7220 */ /* 0x000fe40000400000 */
[----:B------:R-:W-:Y:S01]  /*0340*/  FMUL R6, R5, R6 ;  /* 0x0000000605067220 */ /* 0x000fe20000400000 */
[----:B-1----:R-:W-:-:S04]  /*0350*/  IMAD.WIDE R2, R0, 0x4, R2 ;  /* 0x0000000400027825 */ /* 0x002fc800078e0202 */
[----:B----4-:R-:W-:Y:S01]  /*0360*/  FFMA R8, R8, R13, R10 ;  /* 0x0000000d08087223 */ /* 0x010fe2000000000a */
[----:B------:R-:W-:-:S05]  /*0370*/  FFMA R9, R9, R6, R11 ;  /* 0x0000000609097223 */ /* 0x000fca000000000b */
[----:B------:R-:W-:Y:S01]  /*0380*/  STG.E.64 desc[UR4][R2.64], R8 ;  /* 0x0000000802007986 */ /* 0x000fe2000c101b04 */
[----:B------:R-:W-:Y:S05]  /*0390*/  EXIT ;  /* 0x000000000000794d */ /* 0x000fea0003800000 */
.L_x_0:
[----:B------:R-:W-:-:S00]  /*03a0*/  BRA `(.L_x_0) ;  /* 0xfffffffc00fc7947 */ /* 0x000fc0000383ffff */
[----:B------:R-:W-:-:S00]  /*03b0*/  NOP ;  /* 0x0000000000007918 */ /* 0x000fc00000000000 */
        /* <DEDUP_REMOVED lines=12> */
.L_x_1:


//--------------------- .nv.global.init           --------------------------
	.section	.nv.global.init,"aw",@progbits
.nv.global.init:
	.type		_$_str,@object
	.size		_$_str,(_$_str_$_2 - _$_str)
_$_str:
        /*0000*/ 	.byte	0x5f, 0x5f, 0x43, 0x55, 0x44, 0x41, 0x5f, 0x46, 0x54, 0x5a, 0x00
	.type		_$_str_$_2,@object
	.size		_$_str_$_2,(.L_1 - _$_str_$_2)
_$_str_$_2:
        /*000b*/ 	.byte	0x5f, 0x5f, 0x43, 0x55, 0x44, 0x41, 0x5f, 0x50, 0x52, 0x45, 0x43, 0x5f, 0x53, 0x51, 0x52, 0x54
        /*001b*/ 	.byte	0x00
.L_1:


//--------------------- .nv.constant0.triton_poi_fused__native_batch_norm_legit_no_training_14 --------------------------
	.section	.nv.constant0.triton_poi_fused__native_batch_norm_legit_no_training_14,"a",@progbits
	.sectionflags	@""
	.align	4
.nv.constant0.triton_poi_fused__native_batch_norm_legit_no_training_14:
	.zero		580
